//
// Generated by NVIDIA NVVM Compiler
//
// Compiler Build ID: CL-36424714
// Cuda compilation tools, release 13.0, V13.0.88
// Based on NVVM 20.0.0
//

.version 9.0
.target sm_100
.address_size 64

	// .globl	_Z18gpu_stencil_nativePfPKf

.visible .entry _Z18gpu_stencil_nativePfPKf(
	.param .u64 .ptr .align 1 _Z18gpu_stencil_nativePfPKf_param_0,
	.param .u64 .ptr .align 1 _Z18gpu_stencil_nativePfPKf_param_1
)
{
	.reg .pred 	%p<4>;
	.reg .b32 	%r<26>;
	.reg .b32 	%f<13>;
	.reg .b64 	%rd<22>;

	ld.param.u64 	%rd1, [_Z18gpu_stencil_nativePfPKf_param_0];
	ld.param.u64 	%rd2, [_Z18gpu_stencil_nativePfPKf_param_1];
	mov.u32 	%r4, %ctaid.x;
	mov.u32 	%r5, %ntid.x;
	mov.u32 	%r6, %tid.x;
	mad.lo.s32 	%r1, %r4, %r5, %r6;
	add.s32 	%r7, %r1, 1;
	mov.u32 	%r8, %ctaid.y;
	mov.u32 	%r9, %ntid.y;
	mov.u32 	%r10, %tid.y;
	mad.lo.s32 	%r11, %r8, %r9, %r10;
	mov.u32 	%r12, %ctaid.z;
	mov.u32 	%r13, %ntid.z;
	mov.u32 	%r14, %tid.z;
	mad.lo.s32 	%r3, %r12, %r13, %r14;
	setp.gt.s32 	%p1, %r7, 94;
	max.u32 	%r15, %r11, %r3;
	setp.gt.u32 	%p2, %r15, 93;
	or.pred  	%p3, %p2, %p1;
	@%p3 bra 	$L__BB0_2;
	cvta.to.global.u64 	%rd3, %rd2;
	cvta.to.global.u64 	%rd4, %rd1;
	add.s32 	%r16, %r3, 1;
	mul.lo.s32 	%r17, %r1, 9216;
	mul.lo.s32 	%r18, %r11, 96;
	add.s32 	%r19, %r18, 96;
	add.s32 	%r20, %r16, %r17;
	add.s32 	%r21, %r20, %r19;
	mul.wide.s32 	%rd5, %r21, 4;
	add.s64 	%rd6, %rd3, %rd5;
	ld.global.f32 	%f1, [%rd6];
	ld.global.f32 	%f2, [%rd6+73728];
	add.f32 	%f3, %f1, %f2;
	add.s32 	%r22, %r17, 9216;
	cvt.s64.s32 	%rd7, %r22;
	add.s32 	%r23, %r3, %r18;
	cvt.u64.u32 	%rd8, %r23;
	add.s64 	%rd9, %rd8, %rd7;
	shl.b64 	%rd10, %rd9, 2;
	add.s64 	%rd11, %rd3, %rd10;
	ld.global.f32 	%f4, [%rd11+4];
	add.f32 	%f5, %f3, %f4;
	add.s32 	%r24, %r18, %r16;
	cvt.u64.u32 	%rd12, %r24;
	add.s64 	%rd13, %rd12, %rd7;
	shl.b64 	%rd14, %rd13, 2;
	add.s64 	%rd15, %rd3, %rd14;
	ld.global.f32 	%f6, [%rd15+768];
	add.f32 	%f7, %f5, %f6;
	add.s32 	%r25, %r22, %r19;
	ld.global.f32 	%f8, [%rd11+384];
	add.f32 	%f9, %f7, %f8;
	cvt.s64.s32 	%rd16, %r25;
	cvt.u64.u32 	%rd17, %r3;
	add.s64 	%rd18, %rd17, %rd16;
	shl.b64 	%rd19, %rd18, 2;
	add.s64 	%rd20, %rd3, %rd19;
	ld.global.f32 	%f10, [%rd20+8];
	add.f32 	%f11, %f9, %f10;
	mul.f32 	%f12, %f11, 0f3F400000;
	add.s64 	%rd21, %rd4, %rd14;
	st.global.f32 	[%rd21+384], %f12;
$L__BB0_2:
	ret;

}


// ===== COMPILED SASS (sm_100) =====

	.target	sm_100

	.elftype	@"ET_EXEC"


//--------------------- .note.nv.tkinfo           --------------------------
	.section	.note.nv.tkinfo,"",@"SHT_NOTE"
	.sectionflags	@"SHF_NOTE_NV_TKINFO"
	.tkinfo
        /*0018*/ 	.word	0x00000002
        /*0030*/ 	.string	""
        /*0030*/ 	.string	"ptxas"
        /*0030*/ 	.string	"Cuda compilation tools, release 13.0, V13.0.88"
        /*0030*/ 	.string	"Build cuda_13.0.r13.0/compiler.36424714_0"
        /*0030*/ 	.string	"-arch sm_100 -m 64 "



//--------------------- .note.nv.cuinfo           --------------------------
	.section	.note.nv.cuinfo,"",@"SHT_NOTE"
	.sectionflags	@"SHF_NOTE_NV_CUINFO"
        /*0018*/ 	.short	0x0002
        /*001a*/ 	.short	0x0064
        /*001c*/ 	.short	0x0082
	.zero		2


//--------------------- .nv.info                  --------------------------
	.section	.nv.info,"",@"SHT_CUDA_INFO"
	.align	4


	//----- nvinfo : EIATTR_REGCOUNT
	.align		4
        /*0000*/ 	.byte	0x04, 0x2f
        /*0002*/ 	.short	(.L_1 - .L_0)
	.align		4
.L_0:
        /*0004*/ 	.word	index@(_Z18gpu_stencil_nativePfPKf)
        /*0008*/ 	.word	0x00000012


	//----- nvinfo : EIATTR_FRAME_SIZE
	.align		4
.L_1:
        /*000c*/ 	.byte	0x04, 0x11
        /*000e*/ 	.short	(.L_3 - .L_2)
	.align		4
.L_2:
        /*0010*/ 	.word	index@(_Z18gpu_stencil_nativePfPKf)
        /*0014*/ 	.word	0x00000000


	//----- nvinfo : EIATTR_MIN_STACK_SIZE
	.align		4
.L_3:
        /*0018*/ 	.byte	0x04, 0x12
        /*001a*/ 	.short	(.L_5 - .L_4)
	.align		4
.L_4:
        /*001c*/ 	.word	index@(_Z18gpu_stencil_nativePfPKf)
        /*0020*/ 	.word	0x00000000
.L_5:


//--------------------- .nv.compat                --------------------------
	.section	.nv.compat,"",@"SHT_CUDA_COMPAT_INFO"
	.align	4
        /*0000*/ 	.byte	0x02, 0x09, 0x00, 0x00, 0x02, 0x02, 0x01, 0x00, 0x02, 0x05, 0x05, 0x00, 0x03, 0x07, 0x01, 0x01
        /*0010*/ 	.byte	0x02, 0x03, 0x00, 0x00, 0x02, 0x06, 0x01, 0x00, 0x04, 0x0b, 0x08, 0x00, 0x09, 0x00, 0x00, 0x00
        /*0020*/ 	.byte	0x00, 0x00, 0x00, 0x00


//--------------------- .nv.info._Z18gpu_stencil_nativePfPKf --------------------------
	.section	.nv.info._Z18gpu_stencil_nativePfPKf,"",@"SHT_CUDA_INFO"
	.sectionflags	@""
	.align	4


	//----- nvinfo : EIATTR_CUDA_API_VERSION
	.align		4
        /*0000*/ 	.byte	0x04, 0x37
        /*0002*/ 	.short	(.L_7 - .L_6)
.L_6:
        /*0004*/ 	.word	0x00000082


	//----- nvinfo : EIATTR_KPARAM_INFO
	.align		4
.L_7:
        /*0008*/ 	.byte	0x04, 0x17
        /*000a*/ 	.short	(.L_9 - .L_8)
.L_8:
        /*000c*/ 	.word	0x00000000
        /*0010*/ 	.short	0x0001
        /*0012*/ 	.short	0x0008
        /*0014*/ 	.byte	0x00, 0xf5, 0x21, 0x00


	//----- nvinfo : EIATTR_KPARAM_INFO
	.align		4
.L_9:
        /*0018*/ 	.byte	0x04, 0x17
        /*001a*/ 	.short	(.L_11 - .L_10)
.L_10:
        /*001c*/ 	.word	0x00000000
        /*0020*/ 	.short	0x0000
        /*0022*/ 	.short	0x0000
        /*0024*/ 	.byte	0x00, 0xf5, 0x21, 0x00


	//----- nvinfo : EIATTR_SPARSE_MMA_MASK
	.align		4
.L_11:
        /*0028*/ 	.byte	0x03, 0x50
        /*002a*/ 	.short	0x0000


	//----- nvinfo : EIATTR_MAXREG_COUNT
	.align		4
        /*002c*/ 	.byte	0x03, 0x1b
        /*002e*/ 	.short	0x00ff


	//----- nvinfo : EIATTR_MERCURY_ISA_VERSION
	.align		4
        /*0030*/ 	.byte	0x03, 0x5f
        /*0032*/ 	.short	0x0101


	//----- nvinfo : EIATTR_VRC_CTA_INIT_COUNT
	.align		4
        /*0034*/ 	.byte	0x02, 0x4a
	.zero		1
	.zero		1


	//----- nvinfo : EIATTR_EXIT_INSTR_OFFSETS
	.align		4
        /*0038*/ 	.byte	0x04, 0x1c
        /*003a*/ 	.short	(.L_13 - .L_12)


	//   ....[0]....
.L_12:
        /*003c*/ 	.word	0x00000110


	//   ....[1]....
        /*0040*/ 	.word	0x000003e0


	//----- nvinfo : EIATTR_CBANK_PARAM_SIZE
	.align		4
.L_13:
        /*0044*/ 	.byte	0x03, 0x19
        /*0046*/ 	.short	0x0010


	//----- nvinfo : EIATTR_PARAM_CBANK
	.align		4
        /*0048*/ 	.byte	0x04, 0x0a
        /*004a*/ 	.short	(.L_15 - .L_14)
	.align		4
.L_14:
        /*004c*/ 	.word	index@(.nv.constant0._Z18gpu_stencil_nativePfPKf)
        /*0050*/ 	.short	0x0380
        /*0052*/ 	.short	0x0010


	//----- nvinfo : EIATTR_SW_WAR
	.align		4
.L_15:
        /*0054*/ 	.byte	0x04, 0x36
        /*0056*/ 	.short	(.L_17 - .L_16)
.L_16:
        /*0058*/ 	.word	0x00000008
.L_17:


//--------------------- .nv.callgraph             --------------------------
	.section	.nv.callgraph,"",@"SHT_CUDA_CALLGRAPH"
	.align	4
	.sectionentsize	8
	.align		4
        /*0000*/ 	.word	0x00000000
	.align		4
        /*0004*/ 	.word	0xffffffff
	.align		4
        /*0008*/ 	.word	0x00000000
	.align		4
        /*000c*/ 	.word	0xfffffffe
	.align		4
        /*0010*/ 	.word	0x00000000
	.align		4
        /*0014*/ 	.word	0xfffffffd
	.align		4
        /*0018*/ 	.word	0x00000000
	.align		4
        /*001c*/ 	.word	0xfffffffc


//--------------------- .text._Z18gpu_stencil_nativePfPKf --------------------------
	.section	.text._Z18gpu_stencil_nativePfPKf,"ax",@progbits
	.align	128
        .global         _Z18gpu_stencil_nativePfPKf
        .type           _Z18gpu_stencil_nativePfPKf,@function
        .size           _Z18gpu_stencil_nativePfPKf,(.L_x_1 - _Z18gpu_stencil_nativePfPKf)
        .other          _Z18gpu_stencil_nativePfPKf,@"STO_CUDA_ENTRY STV_DEFAULT"
_Z18gpu_stencil_nativePfPKf:
.text._Z18gpu_stencil_nativePfPKf:
[----:B------:R-:W-:Y:S01]  /*0000*/  LDC R1, c[0x0][0x37c] ;  /* 0x0000df00ff017b82 */ /* 0x000fe20000000800 */
[----:B------:R-:W0:Y:S07]  /*0010*/  S2R R3, SR_TID.X ;  /* 0x0000000000037919 */ /* 0x000e2e0000002100 */
[----:B------:R-:W0:Y:S01]  /*0020*/  S2UR UR4, SR_CTAID.X ;  /* 0x00000000000479c3 */ /* 0x000e220000002500 */
[----:B------:R-:W1:Y:S01]  /*0030*/  S2R R5, SR_TID.Y ;  /* 0x0000000000057919 */ /* 0x000e620000002200 */
[----:B------:R-:W2:Y:S06]  /*0040*/  S2R R7, SR_TID.Z ;  /* 0x0000000000077919 */ /* 0x000eac0000002300 */
[----:B------:R-:W0:Y:S08]  /*0050*/  LDC R0, c[0x0][0x360] ;  /* 0x0000d800ff007b82 */ /* 0x000e300000000800 */
[----:B------:R-:W1:Y:S08]  /*0060*/  S2UR UR5, SR_CTAID.Y ;  /* 0x00000000000579c3 */ /* 0x000e700000002600 */
[----:B------:R-:W1:Y:S08]  /*0070*/  LDC R2, c[0x0][0x364] ;  /* 0x0000d900ff027b82 */ /* 0x000e700000000800 */
[----:B------:R-:W2:Y:S01]  /*0080*/  S2UR UR6, SR_CTAID.Z ;  /* 0x00000000000679c3 */ /* 0x000ea20000002700 */
[----:B0-----:R-:W-:-:S07]  /*0090*/  IMAD R0, R0, UR4, R3 ;  /* 0x0000000400007c24 */ /* 0x001fce000f8e0203 */
[----:B------:R-:W2:Y:S01]  /*00a0*/  LDC R6, c[0x0][0x368] ;  /* 0x0000da00ff067b82 */ /* 0x000ea20000000800 */
[----:B-1----:R-:W-:Y:S02]  /*00b0*/  IMAD R3, R2, UR5, R5 ;  /* 0x0000000502037c24 */ /* 0x002fe4000f8e0205 */
[----:B------:R-:W-:-:S05]  /*00c0*/  VIADD R2, R0, 0x1 ;  /* 0x0000000100027836 */ /* 0x000fca0000000000 */
[----:B------:R-:W-:Y:S01]  /*00d0*/  ISETP.GT.AND P0, PT, R2, 0x5e, PT ;  /* 0x0000005e0200780c */ /* 0x000fe20003f04270 */
[----:B--2---:R-:W-:-:S05]  /*00e0*/  IMAD R6, R6, UR6, R7 ;  /* 0x0000000606067c24 */ /* 0x004fca000f8e0207 */
[----:B------:R-:W-:-:S04]  /*00f0*/  VIMNMX.U32 R2, PT, PT, R3, R6, !PT ;  /* 0x0000000603027248 */ /* 0x000fc80007fe0000 */
[----:B------:R-:W-:-:S13]  /*0100*/  ISETP.GT.U32.OR P0, PT, R2, 0x5d, P0 ;  /* 0x0000005d0200780c */ /* 0x000fda0000704470 */
[----:B------:R-:W-:Y:S05]  /*0110*/  @P0 EXIT ;  /* 0x000000000000094d */ /* 0x000fea0003800000 */
[----:B------:R-:W0:Y:S01]  /*0120*/  LDC.64 R4, c[0x0][0x388] ;  /* 0x0000e200ff047b82 */ /* 0x000e220000000a00 */
[----:B------:R-:W-:Y:S01]  /*0130*/  IMAD.MOV.U32 R8, RZ, RZ, 0x60 ;  /* 0x00000060ff087424 */ /* 0x000fe200078e00ff */
[----:B------:R-:W1:Y:S01]  /*0140*/  LDCU.128 UR8, c[0x0][0x380] ;  /* 0x00007000ff0877ac */ /* 0x000e620008000c00 */
[----:B------:R-:W-:Y:S01]  /*0150*/  IADD3 R7, PT, PT, R6, 0x1, RZ ;  /* 0x0000000106077810 */ /* 0x000fe20007ffe0ff */
[----:B------:R-:W-:Y:S02]  /*0160*/  IMAD.MOV.U32 R9, RZ, RZ, 0x2400 ;  /* 0x00002400ff097424 */ /* 0x000fe400078e00ff */
[C---:B------:R-:W-:Y:S01]  /*0170*/  IMAD R2, R3.reuse, 0x60, R6 ;  /* 0x0000006003027824 */ /* 0x040fe200078e0206 */
[----:B------:R-:W2:Y:S01]  /*0180*/  LDCU.64 UR4, c[0x0][0x358] ;  /* 0x00006b00ff0477ac */ /* 0x000ea20008000a00 */
[----:B------:R-:W-:Y:S02]  /*0190*/  IMAD R8, R3, R8, 0x60 ;  /* 0x0000006003087424 */ /* 0x000fe400078e0208 */
[----:B------:R-:W-:-:S02]  /*01a0*/  IMAD R3, R0, R9, 0x2400 ;  /* 0x0000240000037424 */ /* 0x000fc400078e0209 */
[----:B------:R-:W-:Y:S01]  /*01b0*/  IMAD R7, R0, 0x2400, R7 ;  /* 0x0000240000077824 */ /* 0x000fe200078e0207 */
[----:B------:R-:W-:Y:S02]  /*01c0*/  IADD3 R0, PT, PT, R2, 0x1, RZ ;  /* 0x0000000102007810 */ /* 0x000fe40007ffe0ff */
[C---:B------:R-:W-:Y:S01]  /*01d0*/  IADD3 R10, P0, PT, R3.reuse, R2, RZ ;  /* 0x00000002030a7210 */ /* 0x040fe20007f1e0ff */
[----:B------:R-:W-:Y:S01]  /*01e0*/  IMAD.IADD R7, R8, 0x1, R7 ;  /* 0x0000000108077824 */ /* 0x000fe200078e0207 */
[----:B------:R-:W-:Y:S02]  /*01f0*/  SHF.R.S32.HI R2, RZ, 0x1f, R3 ;  /* 0x0000001fff027819 */ /* 0x000fe40000011403 */
[----:B------:R-:W-:Y:S02]  /*0200*/  IADD3 R14, P1, PT, R3, R0, RZ ;  /* 0x00000000030e7210 */ /* 0x000fe40007f3e0ff */
[----:B------:R-:W-:Y:S02]  /*0210*/  IADD3.X R11, PT, PT, RZ, R2, RZ, P0, !PT ;  /* 0x00000002ff0b7210 */ /* 0x000fe400007fe4ff */
[----:B------:R-:W-:Y:S01]  /*0220*/  SHF.L.U32 R0, R14, 0x2, RZ ;  /* 0x000000020e007819 */ /* 0x000fe200000006ff */
[----:B------:R-:W-:Y:S01]  /*0230*/  IMAD.X R9, RZ, RZ, R2, P1 ;  /* 0x000000ffff097224 */ /* 0x000fe200008e0602 */
[----:B-1----:R-:W-:Y:S01]  /*0240*/  LEA R2, P0, R10, UR10, 0x2 ;  /* 0x0000000a0a027c11 */ /* 0x002fe2000f8010ff */
[----:B0-----:R-:W-:-:S03]  /*0250*/  IMAD.WIDE R4, R7, 0x4, R4 ;  /* 0x0000000407047825 */ /* 0x001fc600078e0204 */
[----:B------:R-:W-:Y:S01]  /*0260*/  SHF.L.U64.HI R14, R14, 0x2, R9 ;  /* 0x000000020e0e7819 */ /* 0x000fe20000010209 */
[----:B------:R-:W-:Y:S01]  /*0270*/  IMAD.IADD R7, R8, 0x1, R3 ;  /* 0x0000000108077824 */ /* 0x000fe200078e0203 */
[----:B------:R-:W-:Y:S02]  /*0280*/  IADD3 R8, P1, PT, R0, UR10, RZ ;  /* 0x0000000a00087c10 */ /* 0x000fe4000ff3e0ff */
[----:B------:R-:W-:Y:S02]  /*0290*/  LEA.HI.X R3, R10, UR11, R11, 0x2, P0 ;  /* 0x0000000b0a037c11 */ /* 0x000fe400080f140b */
[----:B--2---:R-:W2:Y:S01]  /*02a0*/  LDG.E R10, desc[UR4][R4.64] ;  /* 0x00000004040a7981 */ /* 0x004ea2000c1e1900 */
[----:B------:R-:W-:-:S03]  /*02b0*/  IADD3 R12, P0, PT, R6, R7, RZ ;  /* 0x00000007060c7210 */ /* 0x000fc60007f1e0ff */
[----:B------:R0:W2:Y:S01]  /*02c0*/  LDG.E R11, desc[UR4][R4.64+0x12000] ;  /* 0x01200004040b7981 */ /* 0x0000a2000c1e1900 */
[----:B------:R-:W-:-:S03]  /*02d0*/  IADD3.X R9, PT, PT, R14, UR11, RZ, P1, !PT ;  /* 0x0000000b0e097c10 */ /* 0x000fc60008ffe4ff */
[----:B------:R-:W3:Y:S01]  /*02e0*/  LDG.E R13, desc[UR4][R2.64+0x4] ;  /* 0x00000404020d7981 */ /* 0x000ee2000c1e1900 */
[C---:B------:R-:W-:Y:S02]  /*02f0*/  LEA R6, P1, R12.reuse, UR10, 0x2 ;  /* 0x0000000a0c067c11 */ /* 0x040fe4000f8210ff */
[----:B------:R-:W-:Y:S01]  /*0300*/  LEA.HI.X.SX32 R7, R7, RZ, 0x1, P0 ;  /* 0x000000ff07077211 */ /* 0x000fe200000f0eff */
[----:B------:R-:W4:Y:S03]  /*0310*/  LDG.E R9, desc[UR4][R8.64+0x300] ;  /* 0x0003000408097981 */ /* 0x000f26000c1e1900 */
[----:B------:R-:W-:Y:S01]  /*0320*/  LEA.HI.X R7, R12, UR11, R7, 0x2, P1 ;  /* 0x0000000b0c077c11 */ /* 0x000fe200088f1407 */
[----:B------:R-:W5:Y:S05]  /*0330*/  LDG.E R15, desc[UR4][R2.64+0x180] ;  /* 0x00018004020f7981 */ /* 0x000f6a000c1e1900 */
[----:B------:R-:W5:Y:S01]  /*0340*/  LDG.E R7, desc[UR4][R6.64+0x8] ;  /* 0x0000080406077981 */ /* 0x000f62000c1e1900 */
[----:B0-----:R-:W-:-:S04]  /*0350*/  IADD3 R4, P0, PT, R0, UR8, RZ ;  /* 0x0000000800047c10 */ /* 0x001fc8000ff1e0ff */
[----:B------:R-:W-:Y:S01]  /*0360*/  IADD3.X R5, PT, PT, R14, UR9, RZ, P0, !PT ;  /* 0x000000090e057c10 */ /* 0x000fe200087fe4ff */
[----:B--2---:R-:W-:-:S04]  /*0370*/  FADD R10, R10, R11 ;  /* 0x0000000b0a0a7221 */ /* 0x004fc80000000000 */
[----:B---3--:R-:W-:-:S04]  /*0380*/  FADD R10, R10, R13 ;  /* 0x0000000d0a0a7221 */ /* 0x008fc80000000000 */
[----:B----4-:R-:W-:-:S04]  /*0390*/  FADD R10, R10, R9 ;  /* 0x000000090a0a7221 */ /* 0x010fc80000000000 */
[----:B-----5:R-:W-:-:S04]  /*03a0*/  FADD R10, R10, R15 ;  /* 0x0000000f0a0a7221 */ /* 0x020fc80000000000 */
[----:B------:R-:W-:-:S04]  /*03b0*/  FADD R10, R10, R7 ;  /* 0x000000070a0a7221 */ /* 0x000fc80000000000 */
[----:B------:R-:W-:-:S05]  /*03c0*/  FMUL R9, R10, 0.75 ;  /* 0x3f4000000a097820 */ /* 0x000fca0000400000 */
[----:B------:R-:W-:Y:S01]  /*03d0*/  STG.E desc[UR4][R4.64+0x180], R9 ;  /* 0x0001800904007986 */ /* 0x000fe2000c101904 */
[----:B------:R-:W-:Y:S05]  /*03e0*/  EXIT ;  /* 0x000000000000794d */ /* 0x000fea0003800000 */
.L_x_0:
[----:B------:R-:W-:-:S00]  /*03f0*/  BRA `(.L_x_0) ;  /* 0xfffffffc00fc7947 */ /* 0x000fc0000383ffff */
[----:B------:R-:W-:-:S00]  /*0400*/  NOP ;  /* 0x0000000000007918 */ /* 0x000fc00000000000 */
[----:B------:R-:W-:-:S00]  /*0410*/  NOP ;  /* 0x0000000000007918 */ /* 0x000fc00000000000 */
[----:B------:R-:W-:-:S00]  /*0420*/  NOP ;  /* 0x0000000000007918 */ /* 0x000fc00000000000 */
[----:B------:R-:W-:-:S00]  /*0430*/  NOP ;  /* 0x0000000000007918 */ /* 0x000fc00000000000 */
[----:B------:R-:W-:-:S00]  /*0440*/  NOP ;  /* 0x0000000000007918 */ /* 0x000fc00000000000 */
[----:B------:R-:W-:-:S00]  /*0450*/  NOP ;  /* 0x0000000000007918 */ /* 0x000fc00000000000 */
[----:B------:R-:W-:-:S00]  /*0460*/  NOP ;  /* 0x0000000000007918 */ /* 0x000fc00000000000 */
[----:B------:R-:W-:-:S00]  /*0470*/  NOP ;  /* 0x0000000000007918 */ /* 0x000fc00000000000 */
.L_x_1:


//--------------------- .nv.shared.reserved.0     --------------------------
	.section	.nv.shared.reserved.0,"aw",@nobits
	.weak		__nv_reservedSMEM_offset_0_alias
	.size		__nv_reservedSMEM_offset_0_alias, 0, 64
	.other		__nv_reservedSMEM_offset_0_alias,@"STO_CUDA_RESERVED_SHARED STV_DEFAULT"
__nv_reservedSMEM_offset_0_alias:
	.zero		0
	.zero		64


//--------------------- .nv.constant0._Z18gpu_stencil_nativePfPKf --------------------------
	.section	.nv.constant0._Z18gpu_stencil_nativePfPKf,"a",@progbits
	.sectionflags	@""
	.align	4
.nv.constant0._Z18gpu_stencil_nativePfPKf:
	.zero		912


//--------------------- SYMBOLS --------------------------

	.type		.nv.reservedSmem.offset0,@object
	.size		.nv.reservedSmem.offset0,0x4
